//
// Generated by NVIDIA NVVM Compiler
//
// Compiler Build ID: CL-36424714
// Cuda compilation tools, release 13.0, V13.0.88
// Based on NVVM 20.0.0
//

.version 9.0
.target sm_100
.address_size 64

	// .globl	_Z32histogram256OptimizedDSMEMKernelPjS_j
// _ZZ32histogram256OptimizedDSMEMKernelPjS_jE6s_Hist has been demoted
// _ZZ23mergeHistogram256KernelPjS_jE4data has been demoted

.visible .entry _Z32histogram256OptimizedDSMEMKernelPjS_j(
	.param .u64 .ptr .align 1 _Z32histogram256OptimizedDSMEMKernelPjS_j_param_0,
	.param .u64 .ptr .align 1 _Z32histogram256OptimizedDSMEMKernelPjS_j_param_1,
	.param .u32 _Z32histogram256OptimizedDSMEMKernelPjS_j_param_2
)
.explicitcluster
.reqnctapercluster 8, 1, 1
{
	.reg .pred 	%p<8>;
	.reg .b32 	%r<51>;
	.reg .b64 	%rd<29>;
	// demoted variable
	.shared .align 4 .b8 _ZZ32histogram256OptimizedDSMEMKernelPjS_jE6s_Hist[6144];
	ld.param.u64 	%rd6, [_Z32histogram256OptimizedDSMEMKernelPjS_j_param_0];
	ld.param.u64 	%rd7, [_Z32histogram256OptimizedDSMEMKernelPjS_j_param_1];
	ld.param.u32 	%r14, [_Z32histogram256OptimizedDSMEMKernelPjS_j_param_2];
	mov.u32 	%r50, %tid.x;
	mov.u32 	%r2, %cluster_ctarank;
	setp.ne.s32 	%p1, %r2, 0;
	@%p1 bra 	$L__BB0_2;
	shl.b32 	%r15, %r50, 2;
	mov.u32 	%r16, _ZZ32histogram256OptimizedDSMEMKernelPjS_jE6s_Hist;
	add.s32 	%r17, %r16, %r15;
	mov.b32 	%r18, 0;
	st.shared.u32 	[%r17], %r18;
	st.shared.u32 	[%r17+768], %r18;
	st.shared.u32 	[%r17+1536], %r18;
	st.shared.u32 	[%r17+2304], %r18;
	st.shared.u32 	[%r17+3072], %r18;
	st.shared.u32 	[%r17+3840], %r18;
	st.shared.u32 	[%r17+4608], %r18;
	st.shared.u32 	[%r17+5376], %r18;
$L__BB0_2:
	barrier.cluster.arrive;
	barrier.cluster.wait;
	mov.u32 	%r3, %ctaid.x;
	mov.u32 	%r4, %ntid.x;
	mad.lo.s32 	%r48, %r3, %r4, %r50;
	setp.ge.u32 	%p2, %r48, %r14;
	@%p2 bra 	$L__BB0_5;
	mov.u32 	%r19, _ZZ32histogram256OptimizedDSMEMKernelPjS_jE6s_Hist;
	cvt.u64.u32 	%rd8, %r19;
	cvta.shared.u64 	%rd9, %rd8;
	mapa.u64	%rd10, %rd9, 0;
	shl.b32 	%r20, %r50, 5;
	cvt.u64.u32 	%rd11, %r20;
	and.b64  	%rd12, %rd11, 31744;
	add.s64 	%rd1, %rd10, %rd12;
	mov.u32 	%r21, %nctaid.x;
	mul.lo.s32 	%r6, %r4, %r21;
	cvta.to.global.u64 	%rd2, %rd7;
$L__BB0_4:
	mul.wide.u32 	%rd13, %r48, 4;
	add.s64 	%rd14, %rd2, %rd13;
	ld.global.u32 	%r22, [%rd14];
	shl.b32 	%r23, %r22, 2;
	cvt.u64.u32 	%rd15, %r23;
	and.b64  	%rd16, %rd15, 1020;
	add.s64 	%rd17, %rd1, %rd16;
	atom.add.u32 	%r24, [%rd17], 1;
	shr.u32 	%r25, %r22, 6;
	cvt.u64.u32 	%rd18, %r25;
	and.b64  	%rd19, %rd18, 1020;
	add.s64 	%rd20, %rd1, %rd19;
	atom.add.u32 	%r26, [%rd20], 1;
	shr.u32 	%r27, %r22, 14;
	cvt.u64.u32 	%rd21, %r27;
	and.b64  	%rd22, %rd21, 1020;
	add.s64 	%rd23, %rd1, %rd22;
	atom.add.u32 	%r28, [%rd23], 1;
	shr.u32 	%r29, %r22, 24;
	mul.wide.u32 	%rd24, %r29, 4;
	add.s64 	%rd25, %rd1, %rd24;
	atom.add.u32 	%r30, [%rd25], 1;
	add.s32 	%r48, %r48, %r6;
	setp.lt.u32 	%p3, %r48, %r14;
	@%p3 bra 	$L__BB0_4;
$L__BB0_5:
	setp.ne.s32 	%p4, %r2, 0;
	barrier.cluster.arrive;
	barrier.cluster.wait;
	setp.gt.u32 	%p5, %r50, 255;
	or.pred  	%p6, %p4, %p5;
	@%p6 bra 	$L__BB0_8;
	shl.b32 	%r32, %r3, 8;
	add.s32 	%r33, %r50, %r32;
	mul.wide.u32 	%rd26, %r33, 4;
	cvta.to.global.u64 	%rd27, %rd6;
	add.s64 	%rd28, %rd27, %rd26;
	shl.b32 	%r34, %r50, 2;
	mov.u32 	%r35, _ZZ32histogram256OptimizedDSMEMKernelPjS_jE6s_Hist;
	add.s32 	%r36, %r34, %r35;
	add.s32 	%r49, %r36, 3072;
$L__BB0_7:
	ld.shared.u32 	%r37, [%r49+-3072];
	ld.shared.u32 	%r38, [%r49+-2048];
	add.s32 	%r39, %r38, %r37;
	ld.shared.u32 	%r40, [%r49+-1024];
	add.s32 	%r41, %r40, %r39;
	ld.shared.u32 	%r42, [%r49];
	add.s32 	%r43, %r42, %r41;
	ld.shared.u32 	%r44, [%r49+1024];
	add.s32 	%r45, %r44, %r43;
	ld.shared.u32 	%r46, [%r49+2048];
	add.s32 	%r47, %r46, %r45;
	st.global.u32 	[%rd28], %r47;
	add.s32 	%r12, %r50, 192;
	add.s64 	%rd28, %rd28, 768;
	add.s32 	%r49, %r49, 768;
	setp.lt.u32 	%p7, %r50, 64;
	mov.u32 	%r50, %r12;
	@%p7 bra 	$L__BB0_7;
$L__BB0_8:
	ret;

}
	// .globl	_Z23mergeHistogram256KernelPjS_j
.visible .entry _Z23mergeHistogram256KernelPjS_j(
	.param .u64 .ptr .align 1 _Z23mergeHistogram256KernelPjS_j_param_0,
	.param .u64 .ptr .align 1 _Z23mergeHistogram256KernelPjS_j_param_1,
	.param .u32 _Z23mergeHistogram256KernelPjS_j_param_2
)
{
	.reg .pred 	%p<7>;
	.reg .b32 	%r<32>;
	.reg .b64 	%rd<9>;
	// demoted variable
	.shared .align 4 .b8 _ZZ23mergeHistogram256KernelPjS_jE4data[1024];
	ld.param.u64 	%rd2, [_Z23mergeHistogram256KernelPjS_j_param_0];
	ld.param.u64 	%rd3, [_Z23mergeHistogram256KernelPjS_j_param_1];
	ld.param.u32 	%r13, [_Z23mergeHistogram256KernelPjS_j_param_2];
	mov.u32 	%r1, %tid.x;
	setp.ge.u32 	%p1, %r1, %r13;
	mov.b32 	%r30, 0;
	@%p1 bra 	$L__BB1_3;
	mov.u32 	%r2, %ctaid.x;
	mov.u32 	%r3, %ntid.x;
	cvta.to.global.u64 	%rd1, %rd3;
	mov.b32 	%r30, 0;
	mov.u32 	%r28, %r1;
$L__BB1_2:
	shl.b32 	%r16, %r28, 8;
	add.s32 	%r17, %r16, %r2;
	mul.wide.u32 	%rd4, %r17, 4;
	add.s64 	%rd5, %rd1, %rd4;
	ld.global.u32 	%r18, [%rd5];
	add.s32 	%r30, %r18, %r30;
	add.s32 	%r28, %r28, %r3;
	setp.lt.u32 	%p2, %r28, %r13;
	@%p2 bra 	$L__BB1_2;
$L__BB1_3:
	shl.b32 	%r19, %r1, 2;
	mov.u32 	%r20, _ZZ23mergeHistogram256KernelPjS_jE4data;
	add.s32 	%r9, %r20, %r19;
	st.shared.u32 	[%r9], %r30;
	mov.u32 	%r31, %ntid.x;
	setp.lt.u32 	%p3, %r31, 2;
	@%p3 bra 	$L__BB1_7;
$L__BB1_4:
	shr.u32 	%r12, %r31, 1;
	barrier.sync 	0;
	setp.ge.u32 	%p4, %r1, %r12;
	@%p4 bra 	$L__BB1_6;
	shl.b32 	%r21, %r12, 2;
	add.s32 	%r22, %r9, %r21;
	ld.shared.u32 	%r23, [%r22];
	ld.shared.u32 	%r24, [%r9];
	add.s32 	%r25, %r24, %r23;
	st.shared.u32 	[%r9], %r25;
$L__BB1_6:
	setp.gt.u32 	%p5, %r31, 3;
	mov.u32 	%r31, %r12;
	@%p5 bra 	$L__BB1_4;
$L__BB1_7:
	setp.ne.s32 	%p6, %r1, 0;
	@%p6 bra 	$L__BB1_9;
	ld.shared.u32 	%r26, [_ZZ23mergeHistogram256KernelPjS_jE4data];
	mov.u32 	%r27, %ctaid.x;
	cvta.to.global.u64 	%rd6, %rd2;
	mul.wide.u32 	%rd7, %r27, 4;
	add.s64 	%rd8, %rd6, %rd7;
	st.global.u32 	[%rd8], %r26;
$L__BB1_9:
	ret;

}


// ===== COMPILED SASS (sm_100) =====

	.target	sm_100

	.elftype	@"ET_EXEC"


//--------------------- .note.nv.tkinfo           --------------------------
	.section	.note.nv.tkinfo,"",@"SHT_NOTE"
	.sectionflags	@"SHF_NOTE_NV_TKINFO"
	.tkinfo
        /*0018*/ 	.word	0x00000002
        /*0030*/ 	.string	""
        /*0030*/ 	.string	"ptxas"
        /*0030*/ 	.string	"Cuda compilation tools, release 13.0, V13.0.88"
        /*0030*/ 	.string	"Build cuda_13.0.r13.0/compiler.36424714_0"
        /*0030*/ 	.string	"-arch sm_100 -m 64 "



//--------------------- .note.nv.cuinfo           --------------------------
	.section	.note.nv.cuinfo,"",@"SHT_NOTE"
	.sectionflags	@"SHF_NOTE_NV_CUINFO"
        /*0018*/ 	.short	0x0002
        /*001a*/ 	.short	0x0064
        /*001c*/ 	.short	0x0082
	.zero		2


//--------------------- .nv.info                  --------------------------
	.section	.nv.info,"",@"SHT_CUDA_INFO"
	.align	4


	//----- nvinfo : EIATTR_REGCOUNT
	.align		4
        /*0000*/ 	.byte	0x04, 0x2f
        /*0002*/ 	.short	(.L_1 - .L_0)
	.align		4
.L_0:
        /*0004*/ 	.word	index@(_Z32histogram256OptimizedDSMEMKernelPjS_j)
        /*0008*/ 	.word	0x00000018


	//----- nvinfo : EIATTR_FRAME_SIZE
	.align		4
.L_1:
        /*000c*/ 	.byte	0x04, 0x11
        /*000e*/ 	.short	(.L_3 - .L_2)
	.align		4
.L_2:
        /*0010*/ 	.word	index@(_Z32histogram256OptimizedDSMEMKernelPjS_j)
        /*0014*/ 	.word	0x00000000


	//----- nvinfo : EIATTR_REGCOUNT
	.align		4
.L_3:
        /*0018*/ 	.byte	0x04, 0x2f
        /*001a*/ 	.short	(.L_5 - .L_4)
	.align		4
.L_4:
        /*001c*/ 	.word	index@(_Z23mergeHistogram256KernelPjS_j)
        /*0020*/ 	.word	0x0000000e


	//----- nvinfo : EIATTR_FRAME_SIZE
	.align		4
.L_5:
        /*0024*/ 	.byte	0x04, 0x11
        /*0026*/ 	.short	(.L_7 - .L_6)
	.align		4
.L_6:
        /*0028*/ 	.word	index@(_Z23mergeHistogram256KernelPjS_j)
        /*002c*/ 	.word	0x00000000


	//----- nvinfo : EIATTR_MIN_STACK_SIZE
	.align		4
.L_7:
        /*0030*/ 	.byte	0x04, 0x12
        /*0032*/ 	.short	(.L_9 - .L_8)
	.align		4
.L_8:
        /*0034*/ 	.word	index@(_Z23mergeHistogram256KernelPjS_j)
        /*0038*/ 	.word	0x00000000


	//----- nvinfo : EIATTR_MIN_STACK_SIZE
	.align		4
.L_9:
        /*003c*/ 	.byte	0x04, 0x12
        /*003e*/ 	.short	(.L_11 - .L_10)
	.align		4
.L_10:
        /*0040*/ 	.word	index@(_Z32histogram256OptimizedDSMEMKernelPjS_j)
        /*0044*/ 	.word	0x00000000
.L_11:


//--------------------- .nv.compat                --------------------------
	.section	.nv.compat,"",@"SHT_CUDA_COMPAT_INFO"
	.align	4
        /*0000*/ 	.byte	0x02, 0x09, 0x00, 0x00, 0x02, 0x02, 0x01, 0x00, 0x02, 0x05, 0x05, 0x00, 0x03, 0x07, 0x01, 0x01
        /*0010*/ 	.byte	0x02, 0x03, 0x00, 0x00, 0x02, 0x06, 0x01, 0x00, 0x04, 0x0b, 0x08, 0x00, 0x09, 0x00, 0x00, 0x00
        /*0020*/ 	.byte	0x00, 0x00, 0x00, 0x00


//--------------------- .nv.info._Z23mergeHistogram256KernelPjS_j --------------------------
	.section	.nv.info._Z23mergeHistogram256KernelPjS_j,"",@"SHT_CUDA_INFO"
	.sectionflags	@""
	.align	4


	//----- nvinfo : EIATTR_CUDA_API_VERSION
	.align		4
        /*0000*/ 	.byte	0x04, 0x37
        /*0002*/ 	.short	(.L_13 - .L_12)
.L_12:
        /*0004*/ 	.word	0x00000082


	//----- nvinfo : EIATTR_KPARAM_INFO
	.align		4
.L_13:
        /*0008*/ 	.byte	0x04, 0x17
        /*000a*/ 	.short	(.L_15 - .L_14)
.L_14:
        /*000c*/ 	.word	0x00000000
        /*0010*/ 	.short	0x0002
        /*0012*/ 	.short	0x0010
        /*0014*/ 	.byte	0x00, 0xf0, 0x11, 0x00


	//----- nvinfo : EIATTR_KPARAM_INFO
	.align		4
.L_15:
        /*0018*/ 	.byte	0x04, 0x17
        /*001a*/ 	.short	(.L_17 - .L_16)
.L_16:
        /*001c*/ 	.word	0x00000000
        /*0020*/ 	.short	0x0001
        /*0022*/ 	.short	0x0008
        /*0024*/ 	.byte	0x00, 0xf5, 0x21, 0x00


	//----- nvinfo : EIATTR_KPARAM_INFO
	.align		4
.L_17:
        /*0028*/ 	.byte	0x04, 0x17
        /*002a*/ 	.short	(.L_19 - .L_18)
.L_18:
        /*002c*/ 	.word	0x00000000
        /*0030*/ 	.short	0x0000
        /*0032*/ 	.short	0x0000
        /*0034*/ 	.byte	0x00, 0xf5, 0x21, 0x00


	//----- nvinfo : EIATTR_SPARSE_MMA_MASK
	.align		4
.L_19:
        /*0038*/ 	.byte	0x03, 0x50
        /*003a*/ 	.short	0x0000


	//----- nvinfo : EIATTR_MAXREG_COUNT
	.align		4
        /*003c*/ 	.byte	0x03, 0x1b
        /*003e*/ 	.short	0x00ff


	//----- nvinfo : EIATTR_NUM_BARRIERS
	.align		4
        /*0040*/ 	.byte	0x02, 0x4c
        /*0042*/ 	.byte	0x01
	.zero		1


	//----- nvinfo : EIATTR_MERCURY_ISA_VERSION
	.align		4
        /*0044*/ 	.byte	0x03, 0x5f
        /*0046*/ 	.short	0x0101


	//----- nvinfo : EIATTR_COOP_GROUP_MASK_REGIDS
	.align		4
        /*0048*/ 	.byte	0x04, 0x29
        /*004a*/ 	.short	(.L_21 - .L_20)


	//   ....[0]....
.L_20:
        /*004c*/ 	.word	0xffffffff


	//----- nvinfo : EIATTR_COOP_GROUP_INSTR_OFFSETS
	.align		4
.L_21:
        /*0050*/ 	.byte	0x04, 0x28
        /*0052*/ 	.short	(.L_23 - .L_22)


	//   ....[0]....
.L_22:
        /*0054*/ 	.word	0x00000200


	//----- nvinfo : EIATTR_VRC_CTA_INIT_COUNT
	.align		4
.L_23:
        /*0058*/ 	.byte	0x02, 0x4a
	.zero		1
	.zero		1


	//----- nvinfo : EIATTR_EXIT_INSTR_OFFSETS
	.align		4
        /*005c*/ 	.byte	0x04, 0x1c
        /*005e*/ 	.short	(.L_25 - .L_24)


	//   ....[0]....
.L_24:
        /*0060*/ 	.word	0x000002a0


	//   ....[1]....
        /*0064*/ 	.word	0x00000330


	//----- nvinfo : EIATTR_CRS_STACK_SIZE
	.align		4
.L_25:
        /*0068*/ 	.byte	0x04, 0x1e
        /*006a*/ 	.short	(.L_27 - .L_26)
.L_26:
        /*006c*/ 	.word	0x00000000


	//----- nvinfo : EIATTR_CBANK_PARAM_SIZE
	.align		4
.L_27:
        /*0070*/ 	.byte	0x03, 0x19
        /*0072*/ 	.short	0x0014


	//----- nvinfo : EIATTR_PARAM_CBANK
	.align		4
        /*0074*/ 	.byte	0x04, 0x0a
        /*0076*/ 	.short	(.L_29 - .L_28)
	.align		4
.L_28:
        /*0078*/ 	.word	index@(.nv.constant0._Z23mergeHistogram256KernelPjS_j)
        /*007c*/ 	.short	0x0380
        /*007e*/ 	.short	0x0014


	//----- nvinfo : EIATTR_SW_WAR
	.align		4
.L_29:
        /*0080*/ 	.byte	0x04, 0x36
        /*0082*/ 	.short	(.L_31 - .L_30)
.L_30:
        /*0084*/ 	.word	0x00000008
.L_31:


//--------------------- .nv.info._Z32histogram256OptimizedDSMEMKernelPjS_j --------------------------
	.section	.nv.info._Z32histogram256OptimizedDSMEMKernelPjS_j,"",@"SHT_CUDA_INFO"
	.sectionflags	@""
	.align	4


	//----- nvinfo : EIATTR_CUDA_API_VERSION
	.align		4
        /*0000*/ 	.byte	0x04, 0x37
        /*0002*/ 	.short	(.L_33 - .L_32)
.L_32:
        /*0004*/ 	.word	0x00000082


	//----- nvinfo : EIATTR_KPARAM_INFO
	.align		4
.L_33:
        /*0008*/ 	.byte	0x04, 0x17
        /*000a*/ 	.short	(.L_35 - .L_34)
.L_34:
        /*000c*/ 	.word	0x00000000
        /*0010*/ 	.short	0x0002
        /*0012*/ 	.short	0x0010
        /*0014*/ 	.byte	0x00, 0xf0, 0x11, 0x00


	//----- nvinfo : EIATTR_KPARAM_INFO
	.align		4
.L_35:
        /*0018*/ 	.byte	0x04, 0x17
        /*001a*/ 	.short	(.L_37 - .L_36)
.L_36:
        /*001c*/ 	.word	0x00000000
        /*0020*/ 	.short	0x0001
        /*0022*/ 	.short	0x0008
        /*0024*/ 	.byte	0x00, 0xf5, 0x21, 0x00


	//----- nvinfo : EIATTR_KPARAM_INFO
	.align		4
.L_37:
        /*0028*/ 	.byte	0x04, 0x17
        /*002a*/ 	.short	(.L_39 - .L_38)
.L_38:
        /*002c*/ 	.word	0x00000000
        /*0030*/ 	.short	0x0000
        /*0032*/ 	.short	0x0000
        /*0034*/ 	.byte	0x00, 0xf5, 0x21, 0x00


	//----- nvinfo : EIATTR_EXPLICIT_CLUSTER
	.align		4
.L_39:
        /*0038*/ 	.byte	0x01, 0x3e
	.zero		2


	//----- nvinfo : EIATTR_CTA_PER_CLUSTER
	.align		4
        /*003c*/ 	.byte	0x04, 0x3d
        /*003e*/ 	.short	(.L_41 - .L_40)
.L_40:
        /*0040*/ 	.word	0x00000008
        /*0044*/ 	.word	0x00000001
        /*0048*/ 	.word	0x00000001


	//----- nvinfo : EIATTR_SPARSE_MMA_MASK
	.align		4
.L_41:
        /*004c*/ 	.byte	0x03, 0x50
        /*004e*/ 	.short	0x0000


	//----- nvinfo : EIATTR_MAXREG_COUNT
	.align		4
        /*0050*/ 	.byte	0x03, 0x1b
        /*0052*/ 	.short	0x00ff


	//----- nvinfo : EIATTR_MERCURY_ISA_VERSION
	.align		4
        /*0054*/ 	.byte	0x03, 0x5f
        /*0056*/ 	.short	0x0101


	//----- nvinfo : EIATTR_VRC_CTA_INIT_COUNT
	.align		4
        /*0058*/ 	.byte	0x02, 0x4a
	.zero		1
	.zero		1


	//----- nvinfo : EIATTR_EXIT_INSTR_OFFSETS
	.align		4
        /*005c*/ 	.byte	0x04, 0x1c
        /*005e*/ 	.short	(.L_43 - .L_42)


	//   ....[0]....
.L_42:
        /*0060*/ 	.word	0x000004e0


	//   ....[1]....
        /*0064*/ 	.word	0x000006a0


	//----- nvinfo : EIATTR_CRS_STACK_SIZE
	.align		4
.L_43:
        /*0068*/ 	.byte	0x04, 0x1e
        /*006a*/ 	.short	(.L_45 - .L_44)
.L_44:
        /*006c*/ 	.word	0x00000000


	//----- nvinfo : EIATTR_CBANK_PARAM_SIZE
	.align		4
.L_45:
        /*0070*/ 	.byte	0x03, 0x19
        /*0072*/ 	.short	0x0014


	//----- nvinfo : EIATTR_PARAM_CBANK
	.align		4
        /*0074*/ 	.byte	0x04, 0x0a
        /*0076*/ 	.short	(.L_47 - .L_46)
	.align		4
.L_46:
        /*0078*/ 	.word	index@(.nv.constant0._Z32histogram256OptimizedDSMEMKernelPjS_j)
        /*007c*/ 	.short	0x0380
        /*007e*/ 	.short	0x0014


	//----- nvinfo : EIATTR_SW_WAR
	.align		4
.L_47:
        /*0080*/ 	.byte	0x04, 0x36
        /*0082*/ 	.short	(.L_49 - .L_48)
.L_48:
        /*0084*/ 	.word	0x00000008
.L_49:


//--------------------- .nv.callgraph             --------------------------
	.section	.nv.callgraph,"",@"SHT_CUDA_CALLGRAPH"
	.align	4
	.sectionentsize	8
	.align		4
        /*0000*/ 	.word	0x00000000
	.align		4
        /*0004*/ 	.word	0xffffffff
	.align		4
        /*0008*/ 	.word	0x00000000
	.align		4
        /*000c*/ 	.word	0xfffffffe
	.align		4
        /*0010*/ 	.word	0x00000000
	.align		4
        /*0014*/ 	.word	0xfffffffd
	.align		4
        /*0018*/ 	.word	0x00000000
	.align		4
        /*001c*/ 	.word	0xfffffffc


//--------------------- .text._Z23mergeHistogram256KernelPjS_j --------------------------
	.section	.text._Z23mergeHistogram256KernelPjS_j,"ax",@progbits
	.align	128
        .global         _Z23mergeHistogram256KernelPjS_j
        .type           _Z23mergeHistogram256KernelPjS_j,@function
        .size           _Z23mergeHistogram256KernelPjS_j,(.L_x_12 - _Z23mergeHistogram256KernelPjS_j)
        .other          _Z23mergeHistogram256KernelPjS_j,@"STO_CUDA_ENTRY STV_DEFAULT"
_Z23mergeHistogram256KernelPjS_j:
.text._Z23mergeHistogram256KernelPjS_j:
[----:B------:R-:W-:Y:S01]  /*0000*/  LDC R1, c[0x0][0x37c] ;  /* 0x0000df00ff017b82 */ /* 0x000fe20000000800 */
[----:B------:R-:W0:Y:S01]  /*0010*/  S2R R7, SR_TID.X ;  /* 0x0000000000077919 */ /* 0x000e220000002100 */
[----:B------:R-:W0:Y:S01]  /*0020*/  LDCU UR4, c[0x0][0x390] ;  /* 0x00007200ff0477ac */ /* 0x000e220008000800 */
[----:B------:R-:W-:Y:S01]  /*0030*/  BSSY.RECONVERGENT B0, `(.L_x_0) ;  /* 0x0000011000007945 */ /* 0x000fe20003800200 */
[----:B------:R-:W-:Y:S01]  /*0040*/  IMAD.MOV.U32 R0, RZ, RZ, RZ ;  /* 0x000000ffff007224 */ /* 0x000fe200078e00ff */
[----:B------:R-:W1:Y:S01]  /*0050*/  LDCU.64 UR6, c[0x0][0x358] ;  /* 0x00006b00ff0677ac */ /* 0x000e620008000a00 */
[----:B0-----:R-:W-:-:S13]  /*0060*/  ISETP.GE.U32.AND P0, PT, R7, UR4, PT ;  /* 0x0000000407007c0c */ /* 0x001fda000bf06070 */
[----:B-1----:R-:W-:Y:S05]  /*0070*/  @P0 BRA `(.L_x_1) ;  /* 0x0000000000300947 */ /* 0x002fea0003800000 */
[----:B------:R-:W0:Y:S01]  /*0080*/  S2R R9, SR_CTAID.X ;  /* 0x0000000000097919 */ /* 0x000e220000002500 */
[----:B------:R-:W1:Y:S01]  /*0090*/  LDC R11, c[0x0][0x360] ;  /* 0x0000d800ff0b7b82 */ /* 0x000e620000000800 */
[----:B------:R-:W-:Y:S01]  /*00a0*/  IMAD.MOV.U32 R0, RZ, RZ, RZ ;  /* 0x000000ffff007224 */ /* 0x000fe200078e00ff */
[----:B------:R-:W-:-:S06]  /*00b0*/  MOV R6, R7 ;  /* 0x0000000700067202 */ /* 0x000fcc0000000f00 */
[----:B------:R-:W2:Y:S02]  /*00c0*/  LDC.64 R4, c[0x0][0x388] ;  /* 0x0000e200ff047b82 */ /* 0x000ea40000000a00 */
.L_x_2:
[----:B0-----:R-:W-:-:S04]  /*00d0*/  IMAD R3, R6, 0x100, R9 ;  /* 0x0000010006037824 */ /* 0x001fc800078e0209 */
[----:B--2---:R-:W-:-:S06]  /*00e0*/  IMAD.WIDE.U32 R2, R3, 0x4, R4 ;  /* 0x0000000403027825 */ /* 0x004fcc00078e0004 */
[----:B------:R-:W2:Y:S01]  /*00f0*/  LDG.E R3, desc[UR6][R2.64] ;  /* 0x0000000602037981 */ /* 0x000ea2000c1e1900 */
[----:B-1----:R-:W-:-:S05]  /*0100*/  IMAD.IADD R6, R11, 0x1, R6 ;  /* 0x000000010b067824 */ /* 0x002fca00078e0206 */
[----:B------:R-:W-:Y:S02]  /*0110*/  ISETP.GE.U32.AND P0, PT, R6, UR4, PT ;  /* 0x0000000406007c0c */ /* 0x000fe4000bf06070 */
[----:B--2---:R-:W-:-:S11]  /*0120*/  IADD3 R0, PT, PT, R3, R0, RZ ;  /* 0x0000000003007210 */ /* 0x004fd60007ffe0ff */
[----:B------:R-:W-:Y:S05]  /*0130*/  @!P0 BRA `(.L_x_2) ;  /* 0xfffffffc00e48947 */ /* 0x000fea000383ffff */
.L_x_1:
[----:B------:R-:W-:Y:S05]  /*0140*/  BSYNC.RECONVERGENT B0 ;  /* 0x0000000000007941 */ /* 0x000fea0003800200 */
.L_x_0:
[----:B------:R-:W0:Y:S01]  /*0150*/  S2UR UR5, SR_CgaCtaId ;  /* 0x00000000000579c3 */ /* 0x000e220000008800 */
[----:B------:R-:W-:Y:S01]  /*0160*/  UMOV UR4, 0x400 ;  /* 0x0000040000047882 */ /* 0x000fe20000000000 */
[----:B------:R-:W1:Y:S01]  /*0170*/  LDCU UR8, c[0x0][0x360] ;  /* 0x00006c00ff0877ac */ /* 0x000e620008000800 */
[----:B------:R-:W-:Y:S01]  /*0180*/  ISETP.NE.AND P0, PT, R7, RZ, PT ;  /* 0x000000ff0700720c */ /* 0x000fe20003f05270 */
[----:B-1----:R-:W-:Y:S02]  /*0190*/  UISETP.GE.U32.AND UP0, UPT, UR8, 0x2, UPT ;  /* 0x000000020800788c */ /* 0x002fe4000bf06070 */
[----:B0-----:R-:W-:-:S06]  /*01a0*/  ULEA UR4, UR5, UR4, 0x18 ;  /* 0x0000000405047291 */ /* 0x001fcc000f8ec0ff */
[----:B------:R-:W-:-:S05]  /*01b0*/  LEA R3, R7, UR4, 0x2 ;  /* 0x0000000407037c11 */ /* 0x000fca000f8e10ff */
[----:B------:R0:W-:Y:S01]  /*01c0*/  STS [R3], R0 ;  /* 0x0000000003007388 */ /* 0x0001e20000000800 */
[----:B------:R-:W-:Y:S05]  /*01d0*/  BRA.U !UP0, `(.L_x_3) ;  /* 0x0000000108307547 */ /* 0x000fea000b800000 */
[----:B0-----:R-:W-:-:S07]  /*01e0*/  IMAD.U32 R0, RZ, RZ, UR8 ;  /* 0x00000008ff007e24 */ /* 0x001fce000f8e00ff */
.L_x_4:
[----:B------:R-:W-:Y:S01]  /*01f0*/  SHF.R.U32.HI R6, RZ, 0x1, R0 ;  /* 0x00000001ff067819 */ /* 0x000fe20000011600 */
[----:B------:R-:W-:Y:S03]  /*0200*/  BAR.SYNC.DEFER_BLOCKING 0x0 ;  /* 0x0000000000007b1d */ /* 0x000fe60000010000 */
[----:B------:R-:W-:-:S13]  /*0210*/  ISETP.GE.U32.AND P1, PT, R7, R6, PT ;  /* 0x000000060700720c */ /* 0x000fda0003f26070 */
[----:B------:R-:W-:Y:S01]  /*0220*/  @!P1 LEA R2, R6, R3, 0x2 ;  /* 0x0000000306029211 */ /* 0x000fe200078e10ff */
[----:B------:R-:W-:Y:S05]  /*0230*/  @!P1 LDS R5, [R3] ;  /* 0x0000000003059984 */ /* 0x000fea0000000800 */
[----:B------:R-:W0:Y:S02]  /*0240*/  @!P1 LDS R2, [R2] ;  /* 0x0000000002029984 */ /* 0x000e240000000800 */
[----:B0-----:R-:W-:-:S05]  /*0250*/  @!P1 IMAD.IADD R4, R2, 0x1, R5 ;  /* 0x0000000102049824 */ /* 0x001fca00078e0205 */
[----:B------:R1:W-:Y:S01]  /*0260*/  @!P1 STS [R3], R4 ;  /* 0x0000000403009388 */ /* 0x0003e20000000800 */
[----:B------:R-:W-:Y:S02]  /*0270*/  ISETP.GT.U32.AND P1, PT, R0, 0x3, PT ;  /* 0x000000030000780c */ /* 0x000fe40003f24070 */
[----:B------:R-:W-:-:S11]  /*0280*/  MOV R0, R6 ;  /* 0x0000000600007202 */ /* 0x000fd60000000f00 */
[----:B-1----:R-:W-:Y:S05]  /*0290*/  @P1 BRA `(.L_x_4) ;  /* 0xfffffffc00d41947 */ /* 0x002fea000383ffff */
.L_x_3:
[----:B------:R-:W-:Y:S05]  /*02a0*/  @P0 EXIT ;  /* 0x000000000000094d */ /* 0x000fea0003800000 */
[----:B------:R-:W1:Y:S01]  /*02b0*/  S2UR UR5, SR_CgaCtaId ;  /* 0x00000000000579c3 */ /* 0x000e620000008800 */
[----:B------:R-:W-:Y:S01]  /*02c0*/  UMOV UR4, 0x400 ;  /* 0x0000040000047882 */ /* 0x000fe20000000000 */
[----:B------:R-:W2:Y:S06]  /*02d0*/  S2R R7, SR_CTAID.X ;  /* 0x0000000000077919 */ /* 0x000eac0000002500 */
[----:B0-----:R-:W2:Y:S01]  /*02e0*/  LDC.64 R2, c[0x0][0x380] ;  /* 0x0000e000ff027b82 */ /* 0x001ea20000000a00 */
[----:B-1----:R-:W-:-:S09]  /*02f0*/  ULEA UR4, UR5, UR4, 0x18 ;  /* 0x0000000405047291 */ /* 0x002fd2000f8ec0ff */
[----:B------:R-:W0:Y:S01]  /*0300*/  LDS R5, [UR4] ;  /* 0x00000004ff057984 */ /* 0x000e220008000800 */
[----:B--2---:R-:W-:-:S05]  /*0310*/  IMAD.WIDE.U32 R2, R7, 0x4, R2 ;  /* 0x0000000407027825 */ /* 0x004fca00078e0002 */
[----:B0-----:R-:W-:Y:S01]  /*0320*/  STG.E desc[UR6][R2.64], R5 ;  /* 0x0000000502007986 */ /* 0x001fe2000c101906 */
[----:B------:R-:W-:Y:S05]  /*0330*/  EXIT ;  /* 0x000000000000794d */ /* 0x000fea0003800000 */
.L_x_5:
[----:B------:R-:W-:-:S00]  /*0340*/  BRA `(.L_x_5) ;  /* 0xfffffffc00fc7947 */ /* 0x000fc0000383ffff */
[----:B------:R-:W-:-:S00]  /*0350*/  NOP ;  /* 0x0000000000007918 */ /* 0x000fc00000000000 */
        /* <DEDUP_REMOVED lines=10> */
.L_x_12:


//--------------------- .text._Z32histogram256OptimizedDSMEMKernelPjS_j --------------------------
	.section	.text._Z32histogram256OptimizedDSMEMKernelPjS_j,"ax",@progbits
	.align	128
        .global         _Z32histogram256OptimizedDSMEMKernelPjS_j
        .type           _Z32histogram256OptimizedDSMEMKernelPjS_j,@function
        .size           _Z32histogram256OptimizedDSMEMKernelPjS_j,(.L_x_13 - _Z32histogram256OptimizedDSMEMKernelPjS_j)
        .other          _Z32histogram256OptimizedDSMEMKernelPjS_j,@"STO_CUDA_ENTRY STV_DEFAULT"
_Z32histogram256OptimizedDSMEMKernelPjS_j:
.text._Z32histogram256OptimizedDSMEMKernelPjS_j:
[----:B------:R-:W-:Y:S01]  /*0000*/  LDC R1, c[0x0][0x37c] ;  /* 0x0000df00ff017b82 */ /* 0x000fe20000000800 */
[----:B------:R-:W0:Y:S07]  /*0010*/  S2R R0, SR_TID.X ;  /* 0x0000000000007919 */ /* 0x000e2e0000002100 */
[----:B------:R-:W1:Y:S01]  /*0020*/  S2UR UR7, SR_CgaCtaId ;  /* 0x00000000000779c3 */ /* 0x000e620000008800 */
[----:B------:R-:W2:Y:S01]  /*0030*/  LDCU UR8, c[0x0][0x360] ;  /* 0x00006c00ff0877ac */ /* 0x000ea20008000800 */
[----:B------:R-:W2:Y:S01]  /*0040*/  S2R R7, SR_CTAID.X ;  /* 0x0000000000077919 */ /* 0x000ea20000002500 */
[----:B------:R-:W3:Y:S01]  /*0050*/  LDCU UR9, c[0x0][0x390] ;  /* 0x00007200ff0977ac */ /* 0x000ee20008000800 */
[----:B------:R-:W4:Y:S01]  /*0060*/  LDCU.64 UR10, c[0x0][0x358] ;  /* 0x00006b00ff0a77ac */ /* 0x000f220008000a00 */
[----:B-1----:R-:W-:Y:S01]  /*0070*/  UISETP.NE.AND UP0, UPT, UR7, URZ, UPT ;  /* 0x000000ff0700728c */ /* 0x002fe2000bf05270 */
[----:B0-----:R-:W-:Y:S01]  /*0080*/  ISETP.GT.U32.AND P0, PT, R0, 0xff, PT ;  /* 0x000000ff0000780c */ /* 0x001fe20003f04070 */
[----:B--2---:R-:W-:-:S03]  /*0090*/  IMAD R5, R7, UR8, R0 ;  /* 0x0000000807057c24 */ /* 0x004fc6000f8e0200 */
[----:B------:R-:W-:Y:S02]  /*00a0*/  ISETP.NE.OR P0, PT, RZ, UR7, P0 ;  /* 0x00000007ff007c0c */ /* 0x000fe40008705670 */
[----:B---3--:R-:W-:Y:S02]  /*00b0*/  ISETP.GE.U32.AND P1, PT, R5, UR9, PT ;  /* 0x0000000905007c0c */ /* 0x008fe4000bf26070 */
[----:B----4-:R-:W-:Y:S11]  /*00c0*/  BRA.U UP0, `(.L_x_6) ;  /* 0x00000001002c7547 */ /* 0x010ff6000b800000 */
[----:B------:R-:W-:Y:S02]  /*00d0*/  UMOV UR4, 0x400 ;  /* 0x0000040000047882 */ /* 0x000fe40000000000 */
[----:B------:R-:W-:-:S06]  /*00e0*/  ULEA UR4, UR7, UR4, 0x18 ;  /* 0x0000000407047291 */ /* 0x000fcc000f8ec0ff */
[----:B------:R-:W-:-:S05]  /*00f0*/  LEA R2, R0, UR4, 0x2 ;  /* 0x0000000400027c11 */ /* 0x000fca000f8e10ff */
[----:B------:R0:W-:Y:S04]  /*0100*/  STS [R2], RZ ;  /* 0x000000ff02007388 */ /* 0x0001e80000000800 */
[----:B------:R0:W-:Y:S04]  /*0110*/  STS [R2+0x300], RZ ;  /* 0x000300ff02007388 */ /* 0x0001e80000000800 */
[----:B------:R0:W-:Y:S04]  /*0120*/  STS [R2+0x600], RZ ;  /* 0x000600ff02007388 */ /* 0x0001e80000000800 */
[----:B------:R0:W-:Y:S04]  /*0130*/  STS [R2+0x900], RZ ;  /* 0x000900ff02007388 */ /* 0x0001e80000000800 */
[----:B------:R0:W-:Y:S04]  /*0140*/  STS [R2+0xc00], RZ ;  /* 0x000c00ff02007388 */ /* 0x0001e80000000800 */
[----:B------:R0:W-:Y:S04]  /*0150*/  STS [R2+0xf00], RZ ;  /* 0x000f00ff02007388 */ /* 0x0001e80000000800 */
[----:B------:R0:W-:Y:S04]  /*0160*/  STS [R2+0x1200], RZ ;  /* 0x001200ff02007388 */ /* 0x0001e80000000800 */
[----:B------:R0:W-:Y:S02]  /*0170*/  STS [R2+0x1500], RZ ;  /* 0x001500ff02007388 */ /* 0x0001e40000000800 */
.L_x_6:
[----:B------:R-:W-:Y:S06]  /*0180*/  MEMBAR.ALL.GPU ;  /* 0x0000000000007992 */ /* 0x000fec000000a000 */
[----:B------:R-:W-:-:S00]  /*0190*/  ERRBAR ;  /* 0x00000000000079ab */ /* 0x000fc00000000000 */
[----:B------:R-:W-:Y:S08]  /*01a0*/  CGAERRBAR ;  /* 0x00000000000075ab */ /* 0x000ff00000000000 */
[----:B------:R-:W-:Y:S01]  /*01b0*/  UCGABAR_ARV ;  /* 0x00000000000079c7 */ /* 0x000fe20008000000 */
[----:B------:R-:W-:Y:S05]  /*01c0*/  BSSY.RECONVERGENT B0, `(.L_x_7) ;  /* 0x000002b000007945 */ /* 0x000fea0003800200 */
[----:B------:R-:W-:Y:S01]  /*01d0*/  UCGABAR_WAIT ;  /* 0x0000000000007dc7 */ /* 0x000fe20008000000 */
[----:B------:R-:W-:Y:S01]  /*01e0*/  CCTL.IVALL ;  /* 0x00000000ff00798f */ /* 0x000fe20002000000 */
[----:B------:R-:W-:Y:S05]  /*01f0*/  @P1 BRA `(.L_x_8) ;  /* 0x00000000009c1947 */ /* 0x000fea0003800000 */
[----:B------:R-:W1:Y:S01]  /*0200*/  S2UR UR6, SR_SWINHI ;  /* 0x00000000000679c3 */ /* 0x000e620000002f00 */
[----:B------:R-:W-:Y:S01]  /*0210*/  UMOV UR4, 0x400 ;  /* 0x0000040000047882 */ /* 0x000fe20000000000 */
[----:B------:R-:W-:Y:S01]  /*0220*/  IMAD.SHL.U32 R4, R0, 0x20, RZ ;  /* 0x0000002000047824 */ /* 0x000fe200078e00ff */
[----:B------:R-:W-:Y:S01]  /*0230*/  ULEA UR4, UR7, UR4, 0x18 ;  /* 0x0000000407047291 */ /* 0x000fe2000f8ec0ff */
[----:B------:R-:W-:-:S03]  /*0240*/  IMAD.MOV.U32 R17, RZ, RZ, R5 ;  /* 0x000000ffff117224 */ /* 0x000fc600078e0005 */
[----:B------:R-:W-:Y:S01]  /*0250*/  LOP3.LUT R4, R4, 0x7c00, RZ, 0xc0, !PT ;  /* 0x00007c0004047812 */ /* 0x000fe200078ec0ff */
[----:B------:R-:W2:Y:S08]  /*0260*/  LDC R6, c[0x0][0x370] ;  /* 0x0000dc00ff067b82 */ /* 0x000eb00000000800 */
[----:B0-----:R-:W0:Y:S01]  /*0270*/  LDC.64 R2, c[0x0][0x388] ;  /* 0x0000e200ff027b82 */ /* 0x001e220000000a00 */
[----:B------:R-:W-:Y:S01]  /*0280*/  UMOV UR4, UR4 ;  /* 0x0000000400047c82 */ /* 0x000fe20008000000 */
[----:B-1----:R-:W-:Y:S01]  /*0290*/  UMOV UR5, UR6 ;  /* 0x0000000600057c82 */ /* 0x002fe20008000000 */
[----:B------:R-:W-:Y:S01]  /*02a0*/  UPRMT UR4, URZ, 0x654, UR4 ;  /* 0x00000654ff047896 */ /* 0x000fe20008000004 */
[----:B------:R-:W-:-:S05]  /*02b0*/  UMOV UR5, UR5 ;  /* 0x0000000500057c82 */ /* 0x000fca0008000000 */
[----:B------:R-:W-:Y:S01]  /*02c0*/  IADD3 R4, P1, PT, R4, UR4, RZ ;  /* 0x0000000404047c10 */ /* 0x000fe2000ff3e0ff */
[----:B--2---:R-:W-:-:S04]  /*02d0*/  IMAD R6, R6, UR8, RZ ;  /* 0x0000000806067c24 */ /* 0x004fc8000f8e02ff */
[----:B------:R-:W-:-:S08]  /*02e0*/  IMAD.X R5, RZ, RZ, UR5, P1 ;  /* 0x00000005ff057e24 */ /* 0x000fd000088e06ff */
.L_x_9:
[----:B01----:R-:W-:-:S06]  /*02f0*/  IMAD.WIDE.U32 R10, R17, 0x4, R2 ;  /* 0x00000004110a7825 */ /* 0x003fcc00078e0002 */
[----:B------:R-:W2:Y:S01]  /*0300*/  LDG.E R10, desc[UR10][R10.64] ;  /* 0x0000000a0a0a7981 */ /* 0x000ea2000c1e1900 */
[----:B------:R-:W-:Y:S02]  /*0310*/  IMAD.IADD R17, R6, 0x1, R17 ;  /* 0x0000000106117824 */ /* 0x000fe400078e0211 */
[----:B------:R-:W-:Y:S02]  /*0320*/  IMAD.MOV.U32 R21, RZ, RZ, 0x1 ;  /* 0x00000001ff157424 */ /* 0x000fe400078e00ff */
[----:B--2---:R-:W-:Y:S01]  /*0330*/  IMAD.SHL.U32 R8, R10, 0x4, RZ ;  /* 0x000000040a087824 */ /* 0x004fe200078e00ff */
[--C-:B------:R-:W-:Y:S02]  /*0340*/  SHF.R.U32.HI R9, RZ, 0x6, R10.reuse ;  /* 0x00000006ff097819 */ /* 0x100fe4000001160a */
[----:B------:R-:W-:Y:S02]  /*0350*/  SHF.R.U32.HI R12, RZ, 0xe, R10 ;  /* 0x0000000eff0c7819 */ /* 0x000fe4000001160a */
[----:B------:R-:W-:-:S02]  /*0360*/  LOP3.LUT R13, R8, 0x3fc, RZ, 0xc0, !PT ;  /* 0x000003fc080d7812 */ /* 0x000fc400078ec0ff */
[----:B------:R-:W-:Y:S02]  /*0370*/  LOP3.LUT R9, R9, 0x3fc, RZ, 0xc0, !PT ;  /* 0x000003fc09097812 */ /* 0x000fe400078ec0ff */
[-C--:B------:R-:W-:Y:S02]  /*0380*/  IADD3 R8, P1, PT, R13, R4.reuse, RZ ;  /* 0x000000040d087210 */ /* 0x080fe40007f3e0ff */
[----:B------:R-:W-:Y:S02]  /*0390*/  LOP3.LUT R15, R12, 0x3fc, RZ, 0xc0, !PT ;  /* 0x000003fc0c0f7812 */ /* 0x000fe400078ec0ff */
[-C--:B------:R-:W-:Y:S01]  /*03a0*/  IADD3 R12, P2, PT, R9, R4.reuse, RZ ;  /* 0x00000004090c7210 */ /* 0x080fe20007f5e0ff */
[----:B------:R-:W-:Y:S01]  /*03b0*/  IMAD.X R9, RZ, RZ, R5, P1 ;  /* 0x000000ffff097224 */ /* 0x000fe200008e0605 */
[----:B------:R-:W-:Y:S02]  /*03c0*/  ISETP.GE.U32.AND P1, PT, R17, UR9, PT ;  /* 0x0000000911007c0c */ /* 0x000fe4000bf26070 */
[----:B------:R-:W-:-:S02]  /*03d0*/  IADD3 R14, P3, PT, R15, R4, RZ ;  /* 0x000000040f0e7210 */ /* 0x000fc40007f7e0ff */
[----:B------:R-:W-:Y:S01]  /*03e0*/  SHF.R.U32.HI R19, RZ, 0x18, R10 ;  /* 0x00000018ff137819 */ /* 0x000fe2000001160a */
[----:B------:R1:W-:Y:S01]  /*03f0*/  ATOM.E.ADD.STRONG.GPU PT, RZ, desc[UR10][R8.64], R21 ;  /* 0x8000001508ff798a */ /* 0x0003e200081ef10a */
[----:B------:R-:W-:Y:S01]  /*0400*/  IADD3.X R13, PT, PT, RZ, R5, RZ, P2, !PT ;  /* 0x00000005ff0d7210 */ /* 0x000fe200017fe4ff */
[--C-:B------:R-:W-:Y:S02]  /*0410*/  IMAD.X R15, RZ, RZ, R5.reuse, P3 ;  /* 0x000000ffff0f7224 */ /* 0x100fe400018e0605 */
[----:B------:R-:W-:Y:S02]  /*0420*/  IMAD.WIDE.U32 R10, R19, 0x4, R4 ;  /* 0x00000004130a7825 */ /* 0x000fe400078e0004 */
[----:B------:R1:W-:Y:S04]  /*0430*/  ATOM.E.ADD.STRONG.GPU PT, RZ, desc[UR10][R12.64], R21 ;  /* 0x800000150cff798a */ /* 0x0003e800081ef10a */
[----:B------:R1:W-:Y:S04]  /*0440*/  ATOM.E.ADD.STRONG.GPU PT, RZ, desc[UR10][R14.64], R21 ;  /* 0x800000150eff798a */ /* 0x0003e800081ef10a */
[----:B------:R1:W-:Y:S01]  /*0450*/  ATOM.E.ADD.STRONG.GPU PT, RZ, desc[UR10][R10.64], R21 ;  /* 0x800000150aff798a */ /* 0x0003e200081ef10a */
[----:B------:R-:W-:Y:S05]  /*0460*/  @!P1 BRA `(.L_x_9) ;  /* 0xfffffffc00a09947 */ /* 0x000fea000383ffff */
.L_x_8:
[----:B------:R-:W-:Y:S05]  /*0470*/  BSYNC.RECONVERGENT B0 ;  /* 0x0000000000007941 */ /* 0x000fea0003800200 */
.L_x_7:
[----:B------:R-:W-:Y:S06]  /*0480*/  MEMBAR.ALL.GPU ;  /* 0x0000000000007992 */ /* 0x000fec000000a000 */
[----:B------:R-:W-:-:S00]  /*0490*/  ERRBAR ;  /* 0x00000000000079ab */ /* 0x000fc00000000000 */
[----:B------:R-:W-:Y:S08]  /*04a0*/  CGAERRBAR ;  /* 0x00000000000075ab */ /* 0x000ff00000000000 */
[----:B------:R-:W-:Y:S06]  /*04b0*/  UCGABAR_ARV ;  /* 0x00000000000079c7 */ /* 0x000fec0008000000 */
[----:B------:R-:W-:Y:S01]  /*04c0*/  UCGABAR_WAIT ;  /* 0x0000000000007dc7 */ /* 0x000fe20008000000 */
[----:B------:R-:W-:Y:S01]  /*04d0*/  CCTL.IVALL ;  /* 0x00000000ff00798f */ /* 0x000fe20002000000 */
[----:B------:R-:W-:Y:S05]  /*04e0*/  @P0 EXIT ;  /* 0x000000000000094d */ /* 0x000fea0003800000 */
[----:B0-----:R-:W0:Y:S01]  /*04f0*/  LDC.64 R2, c[0x0][0x380] ;  /* 0x0000e000ff027b82 */ /* 0x001e220000000a00 */
[----:B------:R-:W-:Y:S01]  /*0500*/  UMOV UR4, 0x400 ;  /* 0x0000040000047882 */ /* 0x000fe20000000000 */
[----:B------:R-:W-:Y:S01]  /*0510*/  IMAD R7, R7, 0x100, R0 ;  /* 0x0000010007077824 */ /* 0x000fe200078e0200 */
[----:B------:R-:W-:-:S06]  /*0520*/  ULEA UR4, UR7, UR4, 0x18 ;  /* 0x0000000407047291 */ /* 0x000fcc000f8ec0ff */
[----:B------:R-:W-:-:S05]  /*0530*/  LEA R4, R0, UR4, 0x2 ;  /* 0x0000000400047c11 */ /* 0x000fca000f8e10ff */
[----:B------:R-:W-:Y:S02]  /*0540*/  VIADD R4, R4, 0xc00 ;  /* 0x00000c0004047836 */ /* 0x000fe40000000000 */
[----:B0-----:R-:W-:-:S04]  /*0550*/  IMAD.WIDE.U32 R2, R7, 0x4, R2 ;  /* 0x0000000407027825 */ /* 0x001fc800078e0002 */
[----:B-1----:R-:W-:Y:S01]  /*0560*/  IMAD.MOV.U32 R8, RZ, RZ, R2 ;  /* 0x000000ffff087224 */ /* 0x002fe200078e0002 */
[----:B------:R-:W-:-:S07]  /*0570*/  MOV R11, R3 ;  /* 0x00000003000b7202 */ /* 0x000fce0000000f00 */
.L_x_10:
[----:B0-----:R-:W-:Y:S01]  /*0580*/  LDS R2, [R4+-0xc00] ;  /* 0xfff4000004027984 */ /* 0x001fe20000000800 */
[C---:B------:R-:W-:Y:S02]  /*0590*/  ISETP.GE.U32.AND P0, PT, R0.reuse, 0x40, PT ;  /* 0x000000400000780c */ /* 0x040fe40003f06070 */
[----:B------:R-:W-:Y:S01]  /*05a0*/  IADD3 R0, PT, PT, R0, 0xc0, RZ ;  /* 0x000000c000007810 */ /* 0x000fe20007ffe0ff */
[----:B------:R-:W-:Y:S04]  /*05b0*/  LDS R3, [R4+-0x800] ;  /* 0xfff8000004037984 */ /* 0x000fe80000000800 */
[----:B------:R-:W0:Y:S04]  /*05c0*/  LDS R5, [R4+-0x400] ;  /* 0xfffc000004057984 */ /* 0x000e280000000800 */
[----:B------:R-:W-:Y:S04]  /*05d0*/  LDS R7, [R4] ;  /* 0x0000000004077984 */ /* 0x000fe80000000800 */
[----:B------:R-:W1:Y:S04]  /*05e0*/  LDS R6, [R4+0x400] ;  /* 0x0004000004067984 */ /* 0x000e680000000800 */
[----:B------:R2:W3:Y:S02]  /*05f0*/  LDS R9, [R4+0x800] ;  /* 0x0008000004097984 */ /* 0x0004e40000000800 */
[----:B--2---:R-:W-:Y:S01]  /*0600*/  VIADD R4, R4, 0x300 ;  /* 0x0000030004047836 */ /* 0x004fe20000000000 */
[----:B0-----:R-:W-:Y:S01]  /*0610*/  IADD3 R2, PT, PT, R5, R3, R2 ;  /* 0x0000000305027210 */ /* 0x001fe20007ffe002 */
[----:B------:R-:W-:-:S03]  /*0620*/  IMAD.MOV.U32 R3, RZ, RZ, R11 ;  /* 0x000000ffff037224 */ /* 0x000fc600078e000b */
[----:B-1----:R-:W-:-:S05]  /*0630*/  IADD3 R2, PT, PT, R6, R7, R2 ;  /* 0x0000000706027210 */ /* 0x002fca0007ffe002 */
[----:B---3--:R-:W-:Y:S02]  /*0640*/  IMAD.IADD R9, R2, 0x1, R9 ;  /* 0x0000000102097824 */ /* 0x008fe400078e0209 */
[----:B------:R-:W-:Y:S01]  /*0650*/  IMAD.MOV.U32 R2, RZ, RZ, R8 ;  /* 0x000000ffff027224 */ /* 0x000fe200078e0008 */
[----:B------:R-:W-:-:S04]  /*0660*/  IADD3 R8, P1, PT, R8, 0x300, RZ ;  /* 0x0000030008087810 */ /* 0x000fc80007f3e0ff */
[----:B------:R0:W-:Y:S01]  /*0670*/  STG.E desc[UR10][R2.64], R9 ;  /* 0x0000000902007986 */ /* 0x0001e2000c10190a */
[----:B------:R-:W-:Y:S01]  /*0680*/  IMAD.X R11, RZ, RZ, R11, P1 ;  /* 0x000000ffff0b7224 */ /* 0x000fe200008e060b */
[----:B------:R-:W-:Y:S07]  /*0690*/  @!P0 BRA `(.L_x_10) ;  /* 0xfffffffc00b88947 */ /* 0x000fee000383ffff */
[----:B------:R-:W-:Y:S05]  /*06a0*/  EXIT ;  /* 0x000000000000794d */ /* 0x000fea0003800000 */
.L_x_11:
        /* <DEDUP_REMOVED lines=13> */
.L_x_13:


//--------------------- .nv.shared._Z23mergeHistogram256KernelPjS_j --------------------------
	.section	.nv.shared._Z23mergeHistogram256KernelPjS_j,"aw",@nobits
	.sectionflags	@""
	.align	4
.nv.shared._Z23mergeHistogram256KernelPjS_j:
	.zero		2048


//--------------------- .nv.shared.reserved.0     --------------------------
	.section	.nv.shared.reserved.0,"aw",@nobits
	.weak		__nv_reservedSMEM_offset_0_alias
	.size		__nv_reservedSMEM_offset_0_alias, 0, 64
	.other		__nv_reservedSMEM_offset_0_alias,@"STO_CUDA_RESERVED_SHARED STV_DEFAULT"
__nv_reservedSMEM_offset_0_alias:
	.zero		0
	.zero		64


//--------------------- .nv.shared._Z32histogram256OptimizedDSMEMKernelPjS_j --------------------------
	.section	.nv.shared._Z32histogram256OptimizedDSMEMKernelPjS_j,"aw",@nobits
	.sectionflags	@""
	.align	4
.nv.shared._Z32histogram256OptimizedDSMEMKernelPjS_j:
	.zero		7168


//--------------------- .nv.constant0._Z23mergeHistogram256KernelPjS_j --------------------------
	.section	.nv.constant0._Z23mergeHistogram256KernelPjS_j,"a",@progbits
	.sectionflags	@""
	.align	4
.nv.constant0._Z23mergeHistogram256KernelPjS_j:
	.zero		916


//--------------------- .nv.constant0._Z32histogram256OptimizedDSMEMKernelPjS_j --------------------------
	.section	.nv.constant0._Z32histogram256OptimizedDSMEMKernelPjS_j,"a",@progbits
	.sectionflags	@""
	.align	4
.nv.constant0._Z32histogram256OptimizedDSMEMKernelPjS_j:
	.zero		916


//--------------------- SYMBOLS --------------------------

	.type		.nv.reservedSmem.offset0,@object
	.size		.nv.reservedSmem.offset0,0x4
	.type		.nv.reservedSmem.cap,@object
	.size		.nv.reservedSmem.cap,0x4
